//
// Generated by NVIDIA NVVM Compiler
//
// Compiler Build ID: CL-36424714
// Cuda compilation tools, release 13.0, V13.0.88
// Based on NVVM 20.0.0
//

.version 9.0
.target sm_100
.address_size 64

	// .globl	_Z19write_out_of_boundsPii

.visible .entry _Z19write_out_of_boundsPii(
	.param .u64 .ptr .align 1 _Z19write_out_of_boundsPii_param_0,
	.param .u32 _Z19write_out_of_boundsPii_param_1
)
{
	.reg .pred 	%p<2>;
	.reg .b32 	%r<3>;
	.reg .b64 	%rd<5>;

	ld.param.u64 	%rd1, [_Z19write_out_of_boundsPii_param_0];
	ld.param.u32 	%r2, [_Z19write_out_of_boundsPii_param_1];
	mov.u32 	%r1, %tid.x;
	setp.ge.s32 	%p1, %r1, %r2;
	@%p1 bra 	$L__BB0_2;
	cvta.to.global.u64 	%rd2, %rd1;
	mul.wide.u32 	%rd3, %r1, 4;
	add.s64 	%rd4, %rd2, %rd3;
	st.global.u32 	[%rd4+4], %r1;
$L__BB0_2:
	ret;

}


// ===== COMPILED SASS (sm_100) =====

	.target	sm_100

	.elftype	@"ET_EXEC"


//--------------------- .note.nv.tkinfo           --------------------------
	.section	.note.nv.tkinfo,"",@"SHT_NOTE"
	.sectionflags	@"SHF_NOTE_NV_TKINFO"
	.tkinfo
        /*0018*/ 	.word	0x00000002
        /*0030*/ 	.string	""
        /*0030*/ 	.string	"ptxas"
        /*0030*/ 	.string	"Cuda compilation tools, release 13.0, V13.0.88"
        /*0030*/ 	.string	"Build cuda_13.0.r13.0/compiler.36424714_0"
        /*0030*/ 	.string	"-arch sm_100 -m 64 "



//--------------------- .note.nv.cuinfo           --------------------------
	.section	.note.nv.cuinfo,"",@"SHT_NOTE"
	.sectionflags	@"SHF_NOTE_NV_CUINFO"
        /*0018*/ 	.short	0x0002
        /*001a*/ 	.short	0x0064
        /*001c*/ 	.short	0x0082
	.zero		2


//--------------------- .nv.info                  --------------------------
	.section	.nv.info,"",@"SHT_CUDA_INFO"
	.align	4


	//----- nvinfo : EIATTR_REGCOUNT
	.align		4
        /*0000*/ 	.byte	0x04, 0x2f
        /*0002*/ 	.short	(.L_1 - .L_0)
	.align		4
.L_0:
        /*0004*/ 	.word	index@(_Z19write_out_of_boundsPii)
        /*0008*/ 	.word	0x00000008


	//----- nvinfo : EIATTR_FRAME_SIZE
	.align		4
.L_1:
        /*000c*/ 	.byte	0x04, 0x11
        /*000e*/ 	.short	(.L_3 - .L_2)
	.align		4
.L_2:
        /*0010*/ 	.word	index@(_Z19write_out_of_boundsPii)
        /*0014*/ 	.word	0x00000000


	//----- nvinfo : EIATTR_MIN_STACK_SIZE
	.align		4
.L_3:
        /*0018*/ 	.byte	0x04, 0x12
        /*001a*/ 	.short	(.L_5 - .L_4)
	.align		4
.L_4:
        /*001c*/ 	.word	index@(_Z19write_out_of_boundsPii)
        /*0020*/ 	.word	0x00000000
.L_5:


//--------------------- .nv.compat                --------------------------
	.section	.nv.compat,"",@"SHT_CUDA_COMPAT_INFO"
	.align	4
        /*0000*/ 	.byte	0x02, 0x09, 0x00, 0x00, 0x02, 0x02, 0x01, 0x00, 0x02, 0x05, 0x05, 0x00, 0x03, 0x07, 0x01, 0x01
        /*0010*/ 	.byte	0x02, 0x03, 0x00, 0x00, 0x02, 0x06, 0x01, 0x00, 0x04, 0x0b, 0x08, 0x00, 0x09, 0x00, 0x00, 0x00
        /*0020*/ 	.byte	0x00, 0x00, 0x00, 0x00


//--------------------- .nv.info._Z19write_out_of_boundsPii --------------------------
	.section	.nv.info._Z19write_out_of_boundsPii,"",@"SHT_CUDA_INFO"
	.sectionflags	@""
	.align	4


	//----- nvinfo : EIATTR_CUDA_API_VERSION
	.align		4
        /*0000*/ 	.byte	0x04, 0x37
        /*0002*/ 	.short	(.L_7 - .L_6)
.L_6:
        /*0004*/ 	.word	0x00000082


	//----- nvinfo : EIATTR_KPARAM_INFO
	.align		4
.L_7:
        /*0008*/ 	.byte	0x04, 0x17
        /*000a*/ 	.short	(.L_9 - .L_8)
.L_8:
        /*000c*/ 	.word	0x00000000
        /*0010*/ 	.short	0x0001
        /*0012*/ 	.short	0x0008
        /*0014*/ 	.byte	0x00, 0xf0, 0x11, 0x00


	//----- nvinfo : EIATTR_KPARAM_INFO
	.align		4
.L_9:
        /*0018*/ 	.byte	0x04, 0x17
        /*001a*/ 	.short	(.L_11 - .L_10)
.L_10:
        /*001c*/ 	.word	0x00000000
        /*0020*/ 	.short	0x0000
        /*0022*/ 	.short	0x0000
        /*0024*/ 	.byte	0x00, 0xf5, 0x21, 0x00


	//----- nvinfo : EIATTR_SPARSE_MMA_MASK
	.align		4
.L_11:
        /*0028*/ 	.byte	0x03, 0x50
        /*002a*/ 	.short	0x0000


	//----- nvinfo : EIATTR_MAXREG_COUNT
	.align		4
        /*002c*/ 	.byte	0x03, 0x1b
        /*002e*/ 	.short	0x00ff


	//----- nvinfo : EIATTR_MERCURY_ISA_VERSION
	.align		4
        /*0030*/ 	.byte	0x03, 0x5f
        /*0032*/ 	.short	0x0101


	//----- nvinfo : EIATTR_VRC_CTA_INIT_COUNT
	.align		4
        /*0034*/ 	.byte	0x02, 0x4a
	.zero		1
	.zero		1


	//----- nvinfo : EIATTR_EXIT_INSTR_OFFSETS
	.align		4
        /*0038*/ 	.byte	0x04, 0x1c
        /*003a*/ 	.short	(.L_13 - .L_12)


	//   ....[0]....
.L_12:
        /*003c*/ 	.word	0x00000040


	//   ....[1]....
        /*0040*/ 	.word	0x00000090


	//----- nvinfo : EIATTR_CBANK_PARAM_SIZE
	.align		4
.L_13:
        /*0044*/ 	.byte	0x03, 0x19
        /*0046*/ 	.short	0x000c


	//----- nvinfo : EIATTR_PARAM_CBANK
	.align		4
        /*0048*/ 	.byte	0x04, 0x0a
        /*004a*/ 	.short	(.L_15 - .L_14)
	.align		4
.L_14:
        /*004c*/ 	.word	index@(.nv.constant0._Z19write_out_of_boundsPii)
        /*0050*/ 	.short	0x0380
        /*0052*/ 	.short	0x000c


	//----- nvinfo : EIATTR_SW_WAR
	.align		4
.L_15:
        /*0054*/ 	.byte	0x04, 0x36
        /*0056*/ 	.short	(.L_17 - .L_16)
.L_16:
        /*0058*/ 	.word	0x00000008
.L_17:


//--------------------- .nv.callgraph             --------------------------
	.section	.nv.callgraph,"",@"SHT_CUDA_CALLGRAPH"
	.align	4
	.sectionentsize	8
	.align		4
        /*0000*/ 	.word	0x00000000
	.align		4
        /*0004*/ 	.word	0xffffffff
	.align		4
        /*0008*/ 	.word	0x00000000
	.align		4
        /*000c*/ 	.word	0xfffffffe
	.align		4
        /*0010*/ 	.word	0x00000000
	.align		4
        /*0014*/ 	.word	0xfffffffd
	.align		4
        /*0018*/ 	.word	0x00000000
	.align		4
        /*001c*/ 	.word	0xfffffffc


//--------------------- .text._Z19write_out_of_boundsPii --------------------------
	.section	.text._Z19write_out_of_boundsPii,"ax",@progbits
	.align	128
        .global         _Z19write_out_of_boundsPii
        .type           _Z19write_out_of_boundsPii,@function
        .size           _Z19write_out_of_boundsPii,(.L_x_1 - _Z19write_out_of_boundsPii)
        .other          _Z19write_out_of_boundsPii,@"STO_CUDA_ENTRY STV_DEFAULT"
_Z19write_out_of_boundsPii:
.text._Z19write_out_of_boundsPii:
[----:B------:R-:W-:Y:S01]  /*0000*/  LDC R1, c[0x0][0x37c] ;  /* 0x0000df00ff017b82 */ /* 0x000fe20000000800 */
[----:B------:R-:W0:Y:S01]  /*0010*/  S2R R5, SR_TID.X ;  /* 0x0000000000057919 */ /* 0x000e220000002100 */
[----:B------:R-:W0:Y:S02]  /*0020*/  LDCU UR4, c[0x0][0x388] ;  /* 0x00007100ff0477ac */ /* 0x000e240008000800 */
[----:B0-----:R-:W-:-:S13]  /*0030*/  ISETP.GE.AND P0, PT, R5, UR4, PT ;  /* 0x0000000405007c0c */ /* 0x001fda000bf06270 */
[----:B------:R-:W-:Y:S05]  /*0040*/  @P0 EXIT ;  /* 0x000000000000094d */ /* 0x000fea0003800000 */
[----:B------:R-:W0:Y:S01]  /*0050*/  LDC.64 R2, c[0x0][0x380] ;  /* 0x0000e000ff027b82 */ /* 0x000e220000000a00 */
[----:B------:R-:W1:Y:S01]  /*0060*/  LDCU.64 UR4, c[0x0][0x358] ;  /* 0x00006b00ff0477ac */ /* 0x000e620008000a00 */
[----:B0-----:R-:W-:-:S05]  /*0070*/  IMAD.WIDE.U32 R2, R5, 0x4, R2 ;  /* 0x0000000405027825 */ /* 0x001fca00078e0002 */
[----:B-1----:R-:W-:Y:S01]  /*0080*/  STG.E desc[UR4][R2.64+0x4], R5 ;  /* 0x0000040502007986 */ /* 0x002fe2000c101904 */
[----:B------:R-:W-:Y:S05]  /*0090*/  EXIT ;  /* 0x000000000000794d */ /* 0x000fea0003800000 */
.L_x_0:
[----:B------:R-:W-:-:S00]  /*00a0*/  BRA `(.L_x_0) ;  /* 0xfffffffc00fc7947 */ /* 0x000fc0000383ffff */
[----:B------:R-:W-:-:S00]  /*00b0*/  NOP ;  /* 0x0000000000007918 */ /* 0x000fc00000000000 */
        /* <DEDUP_REMOVED lines=12> */
.L_x_1:


//--------------------- .nv.shared.reserved.0     --------------------------
	.section	.nv.shared.reserved.0,"aw",@nobits
	.weak		__nv_reservedSMEM_offset_0_alias
	.size		__nv_reservedSMEM_offset_0_alias, 0, 64
	.other		__nv_reservedSMEM_offset_0_alias,@"STO_CUDA_RESERVED_SHARED STV_DEFAULT"
__nv_reservedSMEM_offset_0_alias:
	.zero		0
	.zero		64


//--------------------- .nv.constant0._Z19write_out_of_boundsPii --------------------------
	.section	.nv.constant0._Z19write_out_of_boundsPii,"a",@progbits
	.sectionflags	@""
	.align	4
.nv.constant0._Z19write_out_of_boundsPii:
	.zero		908


//--------------------- SYMBOLS --------------------------

	.type		.nv.reservedSmem.offset0,@object
	.size		.nv.reservedSmem.offset0,0x4
